	.headerflags	@"EF_CUDA_TEXMODE_UNIFIED EF_CUDA_64BIT_ADDRESS EF_CUDA_ACCELERATORS EF_CUDA_SM90 EF_CUDA_VIRTUAL_SM(EF_CUDA_SM90)"
	.elftype	@"ET_EXEC"


//--------------------- .nv.info                  --------------------------
	.section	.nv.info,"",@"SHT_CUDA_INFO"
	.align	4


	//----- nvinfo : EIATTR_REGCOUNT
	.align		4
        /*0000*/ 	.byte	0x04, 0x2f
        /*0002*/ 	.short	(.L_5 - .L_4)
	.align		4
.L_4:
        /*0004*/ 	.word	index@(triton_red_fused__to_copy_add_embedding_mean_mul_pow_rsqrt_0)
        /*0008*/ 	.word	0x00000018


	//----- nvinfo : EIATTR_MIN_STACK_SIZE
	.align		4
.L_5:
        /*000c*/ 	.byte	0x04, 0x12
        /*000e*/ 	.short	(.L_7 - .L_6)
	.align		4
.L_6:
        /*0010*/ 	.word	index@(triton_red_fused__to_copy_add_embedding_mean_mul_pow_rsqrt_0)
        /*0014*/ 	.word	0x00000000


	//----- nvinfo : EIATTR_FRAME_SIZE
	.align		4
.L_7:
        /*0018*/ 	.byte	0x04, 0x11
        /*001a*/ 	.short	(.L_9 - .L_8)
	.align		4
.L_8:
        /*001c*/ 	.word	index@(triton_red_fused__to_copy_add_embedding_mean_mul_pow_rsqrt_0)
        /*0020*/ 	.word	0x00000000


	//----- nvinfo : EIATTR_MIN_STACK_SIZE
	.align		4
.L_9:
        /*0024*/ 	.byte	0x04, 0x12
        /*0026*/ 	.short	(.L_11 - .L_10)
	.align		4
.L_10:
        /*0028*/ 	.word	index@(triton_red_fused__to_copy_add_embedding_mean_mul_pow_rsqrt_0)
        /*002c*/ 	.word	0x00000000
.L_11:


//--------------------- .nv.info.triton_red_fused__to_copy_add_embedding_mean_mul_pow_rsqrt_0 --------------------------
	.section	.nv.info.triton_red_fused__to_copy_add_embedding_mean_mul_pow_rsqrt_0,"",@"SHT_CUDA_INFO"
	.sectionflags	@""
	.align	4


	//----- nvinfo : EIATTR_CUDA_API_VERSION
	.align		4
        /*0000*/ 	.byte	0x04, 0x37
        /*0002*/ 	.short	(.L_13 - .L_12)
.L_12:
        /*0004*/ 	.word	0x0000007c


	//----- nvinfo : EIATTR_KPARAM_INFO
	.align		4
.L_13:
        /*0008*/ 	.byte	0x04, 0x17
        /*000a*/ 	.short	(.L_15 - .L_14)
.L_14:
        /*000c*/ 	.word	0x00000000
        /*0010*/ 	.short	0x0008
        /*0012*/ 	.short	0x0038
        /*0014*/ 	.byte	0x00, 0xf4, 0x21, 0x00


	//----- nvinfo : EIATTR_KPARAM_INFO
	.align		4
.L_15:
        /*0018*/ 	.byte	0x04, 0x17
        /*001a*/ 	.short	(.L_17 - .L_16)
.L_16:
        /*001c*/ 	.word	0x00000000
        /*0020*/ 	.short	0x0007
        /*0022*/ 	.short	0x0034
        /*0024*/ 	.byte	0x00, 0xf0, 0x11, 0x00


	//----- nvinfo : EIATTR_KPARAM_INFO
	.align		4
.L_17:
        /*0028*/ 	.byte	0x04, 0x17
        /*002a*/ 	.short	(.L_19 - .L_18)
.L_18:
        /*002c*/ 	.word	0x00000000
        /*0030*/ 	.short	0x0006
        /*0032*/ 	.short	0x0030
        /*0034*/ 	.byte	0x00, 0xf0, 0x11, 0x00


	//----- nvinfo : EIATTR_KPARAM_INFO
	.align		4
.L_19:
        /*0038*/ 	.byte	0x04, 0x17
        /*003a*/ 	.short	(.L_21 - .L_20)
.L_20:
        /*003c*/ 	.word	0x00000000
        /*0040*/ 	.short	0x0005
        /*0042*/ 	.short	0x0028
        /*0044*/ 	.byte	0x00, 0xf4, 0x21, 0x00


	//----- nvinfo : EIATTR_KPARAM_INFO
	.align		4
.L_21:
        /*0048*/ 	.byte	0x04, 0x17
        /*004a*/ 	.short	(.L_23 - .L_22)
.L_22:
        /*004c*/ 	.word	0x00000000
        /*0050*/ 	.short	0x0004
        /*0052*/ 	.short	0x0020
        /*0054*/ 	.byte	0x00, 0xf4, 0x21, 0x00


	//----- nvinfo : EIATTR_KPARAM_INFO
	.align		4
.L_23:
        /*0058*/ 	.byte	0x04, 0x17
        /*005a*/ 	.short	(.L_25 - .L_24)
.L_24:
        /*005c*/ 	.word	0x00000000
        /*0060*/ 	.short	0x0003
        /*0062*/ 	.short	0x0018
        /*0064*/ 	.byte	0x00, 0xf4, 0x21, 0x00


	//----- nvinfo : EIATTR_KPARAM_INFO
	.align		4
.L_25:
        /*0068*/ 	.byte	0x04, 0x17
        /*006a*/ 	.short	(.L_27 - .L_26)
.L_26:
        /*006c*/ 	.word	0x00000000
        /*0070*/ 	.short	0x0002
        /*0072*/ 	.short	0x0010
        /*0074*/ 	.byte	0x00, 0xf4, 0x21, 0x00


	//----- nvinfo : EIATTR_KPARAM_INFO
	.align		4
.L_27:
        /*0078*/ 	.byte	0x04, 0x17
        /*007a*/ 	.short	(.L_29 - .L_28)
.L_28:
        /*007c*/ 	.word	0x00000000
        /*0080*/ 	.short	0x0001
        /*0082*/ 	.short	0x0008
        /*0084*/ 	.byte	0x00, 0xf4, 0x21, 0x00


	//----- nvinfo : EIATTR_KPARAM_INFO
	.align		4
.L_29:
        /*0088*/ 	.byte	0x04, 0x17
        /*008a*/ 	.short	(.L_31 - .L_30)
.L_30:
        /*008c*/ 	.word	0x00000000
        /*0090*/ 	.short	0x0000
        /*0092*/ 	.short	0x0000
        /*0094*/ 	.byte	0x00, 0xf4, 0x21, 0x00


	//----- nvinfo : EIATTR_SPARSE_MMA_MASK
	.align		4
.L_31:
        /*0098*/ 	.byte	0x03, 0x50
        /*009a*/ 	.short	0x0000


	//----- nvinfo : EIATTR_MAXREG_COUNT
	.align		4
        /*009c*/ 	.byte	0x03, 0x1b
        /*009e*/ 	.short	0x00ff


	//----- nvinfo : EIATTR_EXTERNS
	.align		4
        /*00a0*/ 	.byte	0x04, 0x0f
        /*00a2*/ 	.short	(.L_33 - .L_32)


	//   ....[0]....
	.align		4
.L_32:
        /*00a4*/ 	.word	index@(__assertfail)


	//----- nvinfo : EIATTR_COOP_GROUP_MASK_REGIDS
	.align		4
.L_33:
        /*00a8*/ 	.byte	0x04, 0x29
        /*00aa*/ 	.short	(.L_35 - .L_34)


	//   ....[0]....
.L_34:
        /*00ac*/ 	.word	0xffffffff


	//   ....[1]....
        /*00b0*/ 	.word	0xffffffff


	//----- nvinfo : EIATTR_COOP_GROUP_INSTR_OFFSETS
	.align		4
.L_35:
        /*00b4*/ 	.byte	0x04, 0x28
        /*00b6*/ 	.short	(.L_37 - .L_36)


	//   ....[0]....
.L_36:
        /*00b8*/ 	.word	0x00000390


	//   ....[1]....
        /*00bc*/ 	.word	0x00000400


	//----- nvinfo : EIATTR_SYSCALL_OFFSETS
	.align		4
.L_37:
        /*00c0*/ 	.byte	0x04, 0x46
        /*00c2*/ 	.short	(.L_39 - .L_38)


	//   ....[0]....
.L_38:
        /*00c4*/ 	.word	0x000007d0


	//----- nvinfo : EIATTR_EXIT_INSTR_OFFSETS
	.align		4
.L_39:
        /*00c8*/ 	.byte	0x04, 0x1c
        /*00ca*/ 	.short	(.L_41 - .L_40)


	//   ....[0]....
.L_40:
        /*00cc*/ 	.word	0x000006d0


	//----- nvinfo : EIATTR_REQNTID
	.align		4
.L_41:
        /*00d0*/ 	.byte	0x04, 0x10
        /*00d2*/ 	.short	(.L_43 - .L_42)
.L_42:
        /*00d4*/ 	.word	0x00000100
        /*00d8*/ 	.word	0x00000001
        /*00dc*/ 	.word	0x00000001


	//----- nvinfo : EIATTR_CRS_STACK_SIZE
	.align		4
.L_43:
        /*00e0*/ 	.byte	0x04, 0x1e
        /*00e2*/ 	.short	(.L_45 - .L_44)
.L_44:
        /*00e4*/ 	.word	0x00000000


	//----- nvinfo : EIATTR_CBANK_PARAM_SIZE
	.align		4
.L_45:
        /*00e8*/ 	.byte	0x03, 0x19
        /*00ea*/ 	.short	0x0040


	//----- nvinfo : EIATTR_PARAM_CBANK
	.align		4
        /*00ec*/ 	.byte	0x04, 0x0a
        /*00ee*/ 	.short	(.L_47 - .L_46)
	.align		4
.L_46:
        /*00f0*/ 	.word	index@(.nv.constant0.triton_red_fused__to_copy_add_embedding_mean_mul_pow_rsqrt_0)
        /*00f4*/ 	.short	0x0210
        /*00f6*/ 	.short	0x0040


	//----- nvinfo : EIATTR_SW_WAR
	.align		4
.L_47:
        /*00f8*/ 	.byte	0x04, 0x36
        /*00fa*/ 	.short	(.L_49 - .L_48)
.L_48:
        /*00fc*/ 	.word	0x00000008
.L_49:


//--------------------- .nv.callgraph             --------------------------
	.section	.nv.callgraph,"",@"SHT_CUDA_CALLGRAPH"
	.align	4
	.sectionentsize	8
	.align		4
        /*0000*/ 	.word	0x00000000
	.align		4
        /*0004*/ 	.word	0xffffffff
	.align		4
        /*0008*/ 	.word	index@(triton_red_fused__to_copy_add_embedding_mean_mul_pow_rsqrt_0)
	.align		4
        /*000c*/ 	.word	index@(__assertfail)
	.align		4
        /*0010*/ 	.word	0x00000000
	.align		4
        /*0014*/ 	.word	0xfffffffe
	.align		4
        /*0018*/ 	.word	0x00000000
	.align		4
        /*001c*/ 	.word	0xfffffffd
	.align		4
        /*0020*/ 	.word	0x00000000
	.align		4
        /*0024*/ 	.word	0xfffffffc


//--------------------- .nv.constant4             --------------------------
	.section	.nv.constant4,"a",@progbits
	.align	8
	.align		8
.nv.constant4:
        /*0000*/ 	.dword	__assertfail
	.align		8
        /*0008*/ 	.dword	assertFunc_0
	.align		8
        /*0010*/ 	.dword	assertFile_0
	.align		8
        /*0018*/ 	.dword	assertMessage_0
	.align		8
        /*0020*/ 	.dword	_$_str


//--------------------- .text.triton_red_fused__to_copy_add_embedding_mean_mul_pow_rsqrt_0 --------------------------
	.section	.text.triton_red_fused__to_copy_add_embedding_mean_mul_pow_rsqrt_0,"ax",@progbits
	.sectionflags	@"SHF_BARRIERS=1"
	.align	128
        .global         triton_red_fused__to_copy_add_embedding_mean_mul_pow_rsqrt_0
        .type           triton_red_fused__to_copy_add_embedding_mean_mul_pow_rsqrt_0,@function
        .size           triton_red_fused__to_copy_add_embedding_mean_mul_pow_rsqrt_0,(.L_x_7 - triton_red_fused__to_copy_add_embedding_mean_mul_pow_rsqrt_0)
        .other          triton_red_fused__to_copy_add_embedding_mean_mul_pow_rsqrt_0,@"STO_CUDA_ENTRY STV_DEFAULT"
triton_red_fused__to_copy_add_embedding_mean_mul_pow_rsqrt_0:
.text.triton_red_fused__to_copy_add_embedding_mean_mul_pow_rsqrt_0:
[----:B------:R-:W0:Y:S02]  /*0000*/  LDC R1, c[0x0][0x28] ;  /* 0x00000a00ff017b82 */ /* 0x000e240000000800 */
[----:B------:R-:W1:Y:S01]  /*0010*/  S2R R6, SR_TID.X ;  /* 0x0000000000067919 */ /* 0x000e620000002100 */
[----:B------:R-:W-:Y:S01]  /*0020*/  ULDC UR4, c[0x0][0x240] ;  /* 0x0000900000047ab9 */ /* 0x000fe20000000800 */
[----:B------:R-:W-:Y:S01]  /*0030*/  ULDC.64 UR6, c[0x0][0x208] ;  /* 0x0000820000067ab9 */ /* 0x000fe20000000a00 */
[----:B------:R-:W-:Y:S01]  /*0040*/  BSSY B0, `(.L_x_0) ;  /* 0x000000c000007945 */ /* 0x000fe20003800000 */
[----:B------:R-:W2:Y:S01]  /*0050*/  S2R R8, SR_CTAID.X ;  /* 0x0000000000087919 */ /* 0x000ea20000002500 */
[----:B------:R-:W-:Y:S02]  /*0060*/  CS2R R2, SRZ ;  /* 0x0000000000027805 */ /* 0x000fe4000001ff00 */
[----:B-1----:R-:W-:Y:S01]  /*0070*/  SHF.R.U32.HI R7, RZ, 0x2, R6 ;  /* 0x00000002ff077819 */ /* 0x002fe20000011606 */
[----:B--2---:R-:W-:-:S03]  /*0080*/  IMAD.SHL.U32 R8, R8, 0x40, RZ ;  /* 0x0000004008087824 */ /* 0x004fc600078e00ff */
[----:B------:R-:W-:-:S04]  /*0090*/  SGXT.U32 R7, R7, 0x6 ;  /* 0x000000060707781a */ /* 0x000fc80000000000 */
[----:B------:R-:W-:-:S04]  /*00a0*/  LOP3.LUT R9, R7, R8, RZ, 0xfc, !PT ;  /* 0x0000000807097212 */ /* 0x000fc800078efcff */
[----:B------:R-:W-:-:S13]  /*00b0*/  ISETP.GE.AND P1, PT, R9, UR4, PT ;  /* 0x0000000409007c0c */ /* 0x000fda000bf26270 */
[----:B------:R-:W-:Y:S05]  /*00c0*/  @P1 BRA `(.L_x_1) ;  /* 0x00000000000c1947 */ /* 0x000fea0003800000 */
[----:B------:R-:W1:Y:S02]  /*00d0*/  LDC.64 R2, c[0x0][0x218] ;  /* 0x00008600ff027b82 */ /* 0x000e640000000a00 */
[----:B-1----:R-:W-:-:S06]  /*00e0*/  IMAD.WIDE R2, R9, 0x8, R2 ;  /* 0x0000000809027825 */ /* 0x002fcc00078e0202 */
[----:B------:R-:W5:Y:S02]  /*00f0*/  LDG.E.EL.64 R2, desc[UR6][R2.64] ;  /* 0x0000000602027981 */ /* 0x000f64000c2e1b00 */
.L_x_1:
[----:B------:R-:W-:Y:S05]  /*0100*/  BSYNC B0 ;  /* 0x0000000000007941 */ /* 0x000fea0003800000 */
.L_x_0:
[----:B-----5:R-:W-:Y:S02]  /*0110*/  IADD3 R5, P2, R2, 0x1f500, RZ ;  /* 0x0001f50002057810 */ /* 0x020fe40007f5e0ff */
[----:B------:R-:W-:-:S03]  /*0120*/  ISETP.GE.AND P0, PT, R3, RZ, PT ;  /* 0x000000ff0300720c */ /* 0x000fc60003f06270 */
[----:B------:R-:W-:Y:S01]  /*0130*/  IMAD.X R11, RZ, RZ, R3, P2 ;  /* 0x000000ffff0b7224 */ /* 0x000fe200010e0603 */
[----:B------:R-:W-:-:S04]  /*0140*/  SEL R13, R5, R2, !P0 ;  /* 0x00000002050d7207 */ /* 0x000fc80004000000 */
[----:B------:R-:W-:Y:S02]  /*0150*/  SEL R10, R11, R3, !P0 ;  /* 0x000000030b0a7207 */ /* 0x000fe40004000000 */
[----:B------:R-:W-:-:S04]  /*0160*/  ISETP.GT.U32.AND P0, PT, R13, 0x1f4ff, PT ;  /* 0x0001f4ff0d00780c */ /* 0x000fc80003f04070 */
[----:B------:R-:W-:-:S13]  /*0170*/  ISETP.GT.U32.AND.EX P0, PT, R10, RZ, PT, P0 ;  /* 0x000000ff0a00720c */ /* 0x000fda0003f04100 */
[----:B------:R-:W-:Y:S05]  /*0180*/  @!P1 BRA P0, `(.L_x_2) ;  /* 0x0000000400549947 */ /* 0x000fea0000000000 */
[----:B------:R-:W1:Y:S01]  /*0190*/  LDC.64 R4, c[0x0][0x230] ;  /* 0x00008c00ff047b82 */ /* 0x000e620000000a00 */
[----:B------:R-:W-:Y:S01]  /*01a0*/  LOP3.LUT R0, R6, 0x3, RZ, 0xc0, !PT ;  /* 0x0000000306007812 */ /* 0x000fe200078ec0ff */
[C---:B------:R-:W-:Y:S01]  /*01b0*/  IMAD.SHL.U32 R11, R13.reuse, 0x2000, RZ ;  /* 0x000020000d0b7824 */ /* 0x040fe200078e00ff */
[----:B------:R-:W-:Y:S01]  /*01c0*/  SHF.L.U64.HI R13, R13, 0xd, R10 ;  /* 0x0000000d0d0d7819 */ /* 0x000fe2000001020a */
[----:B------:R-:W-:Y:S01]  /*01d0*/  ULDC.64 UR4, c[0x0][0x220] ;  /* 0x0000880000047ab9 */ /* 0x000fe20000000a00 */
[----:B------:R-:W-:Y:S01]  /*01e0*/  LOP3.LUT R8, R8, 0x3f, R6, 0xf8, !PT ;  /* 0x0000003f08087812 */ /* 0x000fe200078ef806 */
[----:B------:R-:W-:-:S04]  /*01f0*/  IMAD.WIDE.U32 R2, R0, 0x2, RZ ;  /* 0x0000000200027825 */ /* 0x000fc800078e00ff */
[----:B------:R-:W-:Y:S01]  /*0200*/  IMAD R0, R9, 0x1000, R0 ;  /* 0x0000100009007824 */ /* 0x000fe200078e0200 */
[----:B------:R-:W-:Y:S01]  /*0210*/  LOP3.LUT R10, R11, R2, RZ, 0xfc, !PT ;  /* 0x000000020b0a7212 */ /* 0x000fe200078efcff */
[----:B------:R-:W-:Y:S01]  /*0220*/  IMAD.MOV.U32 R14, RZ, RZ, RZ ;  /* 0x000000ffff0e7224 */ /* 0x000fe200078e00ff */
[----:B------:R-:W-:Y:S01]  /*0230*/  LOP3.LUT R11, R13, R3, RZ, 0xfc, !PT ;  /* 0x000000030d0b7212 */ /* 0x000fe200078efcff */
[----:B------:R-:W-:Y:S01]  /*0240*/  IMAD.MOV.U32 R19, RZ, RZ, -0x4 ;  /* 0xfffffffcff137424 */ /* 0x000fe200078e00ff */
[----:B------:R-:W-:Y:S01]  /*0250*/  IADD3 R10, P0, R10, UR4, RZ ;  /* 0x000000040a0a7c10 */ /* 0x000fe2000ff1e0ff */
[----:B------:R-:W-:Y:S01]  /*0260*/  IMAD.MOV.U32 R16, RZ, RZ, -0x1 ;  /* 0xffffffffff107424 */ /* 0x000fe200078e00ff */
[----:B------:R-:W-:Y:S02]  /*0270*/  LOP3.LUT R9, R6, 0x3f, RZ, 0xc0, !PT ;  /* 0x0000003f06097812 */ /* 0x000fe400078ec0ff */
[----:B------:R-:W-:-:S09]  /*0280*/  IADD3.X R11, R11, UR5, RZ, P0, !PT ;  /* 0x000000050b0b7c10 */ /* 0x000fd200087fe4ff */
.L_x_3:
[----:B------:R-:W-:Y:S05]  /*0290*/  WARPSYNC.ALL ;  /* 0x0000000000007948 */ /* 0x000fea0003800000 */
[----:B------:R-:W-:Y:S01]  /*02a0*/  BAR.SYNC.DEFER_BLOCKING 0x0 ;  /* 0x0000000000007b1d */ /* 0x000fe20000010000 */
[----:B-1----:R-:W-:-:S06]  /*02b0*/  PRMT R15, RZ, 0x7610, R15 ;  /* 0x00007610ff0f7816 */ /* 0x002fcc000000000f */
[----:B------:R1:W2:Y:S01]  /*02c0*/  @!P1 LDG.E.EF.U16 R15, desc[UR6][R10.64] ;  /* 0x000000060a0f9981 */ /* 0x0002a2000c0e1500 */
[----:B------:R-:W-:-:S04]  /*02d0*/  IADD3 R19, P0, R19, 0x4, RZ ;  /* 0x0000000413137810 */ /* 0x000fc80007f1e0ff */
[----:B------:R-:W-:Y:S01]  /*02e0*/  LOP3.LUT R13, R0, R19, RZ, 0xfc, !PT ;  /* 0x00000013000d7212 */ /* 0x000fe200078efcff */
[----:B------:R-:W-:Y:S01]  /*02f0*/  IMAD.X R16, RZ, RZ, R16, P0 ;  /* 0x000000ffff107224 */ /* 0x000fe200000e0610 */
[----:B------:R-:W-:-:S03]  /*0300*/  ISETP.GE.U32.AND P0, PT, R19, 0xffc, PT ;  /* 0x00000ffc1300780c */ /* 0x000fc60003f06070 */
[----:B------:R-:W-:Y:S01]  /*0310*/  IMAD.WIDE R12, R13, 0x2, R4 ;  /* 0x000000020d0c7825 */ /* 0x000fe200078e0204 */
[----:B------:R-:W-:Y:S02]  /*0320*/  ISETP.GE.U32.AND.EX P0, PT, R16, RZ, PT, P0 ;  /* 0x000000ff1000720c */ /* 0x000fe40003f06100 */
[----:B-1----:R-:W-:-:S05]  /*0330*/  IADD3 R10, P2, R10, 0x8, RZ ;  /* 0x000000080a0a7810 */ /* 0x002fca0007f5e0ff */
[----:B------:R-:W-:Y:S01]  /*0340*/  IMAD.X R11, RZ, RZ, R11, P2 ;  /* 0x000000ffff0b7224 */ /* 0x000fe200010e060b */
[----:B--2---:R1:W-:Y:S01]  /*0350*/  @!P1 STG.E.U16 desc[UR6][R12.64], R15 ;  /* 0x0000000f0c009986 */ /* 0x0043e2000c101506 */
[----:B------:R-:W-:-:S05]  /*0360*/  HADD2.F32 R17, -RZ, R15.H0_H0 ;  /* 0x2000000fff117230 */ /* 0x000fca0000004100 */
[----:B------:R-:W-:Y:S01]  /*0370*/  @!P1 FFMA R14, R17, R17, R14 ;  /* 0x00000011110e9223 */ /* 0x000fe2000000000e */
[----:B------:R-:W-:Y:S06]  /*0380*/  @!P0 BRA `(.L_x_3) ;  /* 0xfffffffc00c08947 */ /* 0x000fec000383ffff */
[----:B------:R-:W2:Y:S01]  /*0390*/  SHFL.BFLY PT, R5, R14, 0x2, 0x1f ;  /* 0x0c401f000e057f89 */ /* 0x000ea200000e0000 */
[----:B------:R-:W3:Y:S01]  /*03a0*/  S2UR UR5, SR_CgaCtaId ;  /* 0x00000000000579c3 */ /* 0x000ee20000008800 */
[----:B------:R-:W-:Y:S01]  /*03b0*/  UMOV UR4, 0x400 ;  /* 0x0000040000047882 */ /* 0x000fe20000000000 */
[----:B------:R-:W-:Y:S01]  /*03c0*/  LOP3.LUT P0, RZ, R6, 0xc0, RZ, 0xc0, !PT ;  /* 0x000000c006ff7812 */ /* 0x000fe2000780c0ff */
[----:B--2---:R-:W-:Y:S01]  /*03d0*/  FADD R10, R14, R5 ;  /* 0x000000050e0a7221 */ /* 0x004fe20000000000 */
[----:B---3--:R-:W-:Y:S01]  /*03e0*/  UPRMT UR4, UR5, 0x654, UR4 ;  /* 0x0000065405047896 */ /* 0x008fe20008000004 */
[----:B------:R-:W-:-:S03]  /*03f0*/  IMAD.MOV.U32 R14, RZ, RZ, 0x39800000 ;  /* 0x39800000ff0e7424 */ /* 0x000fc600078e00ff */
[----:B------:R-:W2:Y:S02]  /*0400*/  SHFL.BFLY PT, R5, R10, 0x1, 0x1f ;  /* 0x0c201f000a057f89 */ /* 0x000ea400000e0000 */
[----:B-1----:R-:W-:Y:S02]  /*0410*/  LEA R12, R7, UR4, 0x2 ;  /* 0x00000004070c7c11 */ /* 0x002fe4000f8e10ff */
[----:B------:R-:W-:Y:S01]  /*0420*/  LEA R13, R9, UR4, 0x2 ;  /* 0x00000004090d7c11 */ /* 0x000fe2000f8e10ff */
[----:B------:R-:W-:Y:S01]  /*0430*/  ULDC UR4, c[0x0][0x240] ;  /* 0x0000900000047ab9 */ /* 0x000fe20000000800 */
[----:B------:R-:W1:Y:S01]  /*0440*/  LDC.64 R6, c[0x0][0x238] ;  /* 0x00008e00ff067b82 */ /* 0x000e620000000a00 */
[----:B------:R-:W-:Y:S01]  /*0450*/  ISETP.LT.AND P0, PT, R8, UR4, !P0 ;  /* 0x0000000408007c0c */ /* 0x000fe2000c701270 */
[----:B------:R-:W-:Y:S01]  /*0460*/  ULDC.64 UR4, c[0x0][0x228] ;  /* 0x00008a0000047ab9 */ /* 0x000fe20000000a00 */
[----:B--2---:R-:W-:-:S05]  /*0470*/  FADD R11, R10, R5 ;  /* 0x000000050a0b7221 */ /* 0x004fca0000000000 */
[----:B------:R-:W2:Y:S01]  /*0480*/  LDC.64 R4, c[0x0][0x210] ;  /* 0x00008400ff047b82 */ /* 0x000ea20000000a00 */
[----:B------:R3:W-:Y:S07]  /*0490*/  STS [R12], R11 ;  /* 0x0000000b0c007388 */ /* 0x0007ee0000000800 */
[----:B------:R-:W-:Y:S01]  /*04a0*/  BAR.SYNC.DEFER_BLOCKING 0x0 ;  /* 0x0000000000007b1d */ /* 0x000fe20000010000 */
[----:B---3--:R-:W-:Y:S01]  /*04b0*/  FFMA R11, R11, R14, 9.9999997473787516356e-06 ;  /* 0x3727c5ac0b0b7423 */ /* 0x008fe2000000000e */
[----:B--2---:R-:W-:-:S06]  /*04c0*/  IMAD.WIDE R8, R8, 0x4, R4 ;  /* 0x0000000408087825 */ /* 0x004fcc00078e0204 */
[----:B------:R-:W1:Y:S01]  /*04d0*/  LDC.64 R4, c[0x0][0x230] ;  /* 0x00008c00ff047b82 */ /* 0x000e620000000a00 */
[----:B------:R-:W2:Y:S02]  /*04e0*/  LDS R13, [R13] ;  /* 0x000000000d0d7984 */ /* 0x000ea40000000800 */
[----:B--2---:R-:W-:Y:S02]  /*04f0*/  FFMA R10, R13, R14, 9.9999997473787516356e-06 ;  /* 0x3727c5ac0d0a7423 */ /* 0x004fe4000000000e */
[----:B------:R2:W-:Y:S08]  /*0500*/  MUFU.RSQ R14, R11 ;  /* 0x0000000b000e7308 */ /* 0x0005f00000001400 */
[----:B------:R3:W4:Y:S01]  /*0510*/  MUFU.RSQ R15, R10 ;  /* 0x0000000a000f7308 */ /* 0x0007220000001400 */
[----:B------:R-:W-:Y:S01]  /*0520*/  BAR.SYNC.DEFER_BLOCKING 0x0 ;  /* 0x0000000000007b1d */ /* 0x000fe20000010000 */
[----:B--2---:R-:W-:-:S02]  /*0530*/  IMAD.MOV.U32 R11, RZ, RZ, -0x4 ;  /* 0xfffffffcff0b7424 */ /* 0x004fc400078e00ff */
[----:B---3--:R-:W-:-:S03]  /*0540*/  IMAD.MOV.U32 R10, RZ, RZ, -0x1 ;  /* 0xffffffffff0a7424 */ /* 0x008fc600078e00ff */
[----:B----4-:R3:W-:Y:S01]  /*0550*/  @P0 STG.E desc[UR6][R8.64], R15 ;  /* 0x0000000f08000986 */ /* 0x0107e2000c101906 */
[----:B------:R-:W-:-:S04]  /*0560*/  IADD3 R12, P0, R2, UR4, RZ ;  /* 0x00000004020c7c10 */ /* 0x000fc8000ff1e0ff */
[----:B-1----:R-:W-:-:S09]  /*0570*/  IADD3.X R13, R3, UR5, RZ, P0, !PT ;  /* 0x00000005030d7c10 */ /* 0x002fd200087fe4ff */
.L_x_4:
[----:B------:R-:W-:Y:S02]  /*0580*/  IADD3 R11, P0, R11, 0x4, RZ ;  /* 0x000000040b0b7810 */ /* 0x000fe40007f1e0ff */
[----:B-1-3--:R-:W-:Y:S02]  /*0590*/  PRMT R9, RZ, 0x7610, R9 ;  /* 0x00007610ff097816 */ /* 0x00afe40000000009 */
[----:B------:R-:W-:-:S05]  /*05a0*/  LOP3.LUT R15, R0, R11, RZ, 0xfc, !PT ;  /* 0x0000000b000f7212 */ /* 0x000fca00078efcff */
[----:B------:R-:W-:-:S05]  /*05b0*/  IMAD.WIDE R2, R15, 0x2, R4 ;  /* 0x000000020f027825 */ /* 0x000fca00078e0204 */
[----:B------:R1:W2:Y:S02]  /*05c0*/  @!P1 LDG.E.EF.U16 R9, desc[UR6][R2.64] ;  /* 0x0000000602099981 */ /* 0x0002a4000c0e1500 */
[----:B-1----:R-:W-:Y:S01]  /*05d0*/  MOV R2, R12 ;  /* 0x0000000c00027202 */ /* 0x002fe20000000f00 */
[----:B------:R-:W-:-:S05]  /*05e0*/  IMAD.MOV.U32 R3, RZ, RZ, R13 ;  /* 0x000000ffff037224 */ /* 0x000fca00078e000d */
[----:B------:R-:W3:Y:S01]  /*05f0*/  LDG.E.EL.U16 R8, desc[UR6][R2.64] ;  /* 0x0000000602087981 */ /* 0x000ee2000c2e1500 */
[----:B------:R-:W-:Y:S01]  /*0600*/  IMAD.X R10, RZ, RZ, R10, P0 ;  /* 0x000000ffff0a7224 */ /* 0x000fe200000e060a */
[----:B------:R-:W-:Y:S02]  /*0610*/  ISETP.GE.U32.AND P0, PT, R11, 0xffc, PT ;  /* 0x00000ffc0b00780c */ /* 0x000fe40003f06070 */
[----:B------:R-:W-:Y:S02]  /*0620*/  IADD3 R12, P2, R12, 0x8, RZ ;  /* 0x000000080c0c7810 */ /* 0x000fe40007f5e0ff */
[----:B------:R-:W-:-:S03]  /*0630*/  ISETP.GE.U32.AND.EX P0, PT, R10, RZ, PT, P0 ;  /* 0x000000ff0a00720c */ /* 0x000fc60003f06100 */
[----:B------:R-:W-:Y:S02]  /*0640*/  IMAD.X R13, RZ, RZ, R13, P2 ;  /* 0x000000ffff0d7224 */ /* 0x000fe400010e060d */
[----:B--2---:R-:W-:-:S05]  /*0650*/  HADD2.F32 R9, -RZ, R9.H0_H0 ;  /* 0x20000009ff097230 */ /* 0x004fca0000004100 */
[----:B------:R-:W-:Y:S01]  /*0660*/  FMUL R9, R14, R9 ;  /* 0x000000090e097220 */ /* 0x000fe20000400000 */
[----:B---3--:R-:W-:-:S05]  /*0670*/  HADD2.F32 R8, -RZ, R8.H0_H0 ;  /* 0x20000008ff087230 */ /* 0x008fca0000004100 */
[----:B------:R-:W-:-:S05]  /*0680*/  FMUL R9, R8, R9 ;  /* 0x0000000908097220 */ /* 0x000fca0000400000 */
[----:B------:R-:W-:Y:S01]  /*0690*/  F2FP.F16.F32.PACK_AB R3, RZ, R9 ;  /* 0x00000009ff03723e */ /* 0x000fe200000000ff */
[----:B------:R-:W-:-:S05]  /*06a0*/  IMAD.WIDE R8, R15, 0x2, R6 ;  /* 0x000000020f087825 */ /* 0x000fca00078e0206 */
[----:B------:R1:W-:Y:S01]  /*06b0*/  @!P1 STG.E.U16 desc[UR6][R8.64], R3 ;  /* 0x0000000308009986 */ /* 0x0003e2000c101506 */
[----:B------:R-:W-:Y:S05]  /*06c0*/  @!P0 BRA `(.L_x_4) ;  /* 0xfffffffc00ac8947 */ /* 0x000fea000383ffff */
[----:B------:R-:W-:Y:S05]  /*06d0*/  EXIT ;  /* 0x000000000000794d */ /* 0x000fea0003800000 */
.L_x_2:
[----:B------:R-:W-:Y:S01]  /*06e0*/  MOV R0, 0x0 ;  /* 0x0000000000007802 */ /* 0x000fe20000000f00 */
[----:B------:R-:W-:Y:S01]  /*06f0*/  ULDC.64 UR4, c[0x4][0x18] ;  /* 0x0100060000047ab9 */ /* 0x000fe20000000a00 */
[----:B------:R-:W-:Y:S01]  /*0700*/  ULDC.64 UR8, c[0x4][0x8] ;  /* 0x0100020000087ab9 */ /* 0x000fe20000000a00 */
[----:B------:R-:W-:Y:S01]  /*0710*/  IMAD.U32 R4, RZ, RZ, UR4 ;  /* 0x00000004ff047e24 */ /* 0x000fe2000f8e00ff */
[----:B------:R1:W2:Y:S01]  /*0720*/  LDC.64 R2, c[0x4][R0] ;  /* 0x0100000000027b82 */ /* 0x0002a20000000a00 */
[----:B------:R-:W-:Y:S01]  /*0730*/  IMAD.U32 R5, RZ, RZ, UR5 ;  /* 0x00000005ff057e24 */ /* 0x000fe2000f8e00ff */
[----:B------:R-:W-:Y:S01]  /*0740*/  ULDC.64 UR4, c[0x4][0x10] ;  /* 0x0100040000047ab9 */ /* 0x000fe20000000a00 */
[----:B------:R-:W-:Y:S01]  /*0750*/  IMAD.U32 R10, RZ, RZ, UR8 ;  /* 0x00000008ff0a7e24 */ /* 0x000fe2000f8e00ff */
[----:B------:R-:W-:Y:S01]  /*0760*/  MOV R7, UR5 ;  /* 0x0000000500077c02 */ /* 0x000fe20008000f00 */
[----:B-1----:R-:W-:-:S07]  /*0770*/  IMAD.U32 R6, RZ, RZ, UR4 ;  /* 0x00000004ff067e24 */ /* 0x002fce000f8e00ff */
[----:B------:R-:W-:Y:S01]  /*0780*/  LEPC R20, `(.L_x_5) ;  /* 0x000000005014794e */ /* 0x000fe20000000000 */
[----:B------:R-:W-:Y:S02]  /*0790*/  IMAD.U32 R11, RZ, RZ, UR9 ;  /* 0x00000009ff0b7e24 */ /* 0x000fe4000f8e00ff */
[----:B------:R-:W-:Y:S02]  /*07a0*/  IMAD.MOV.U32 R8, RZ, RZ, 0x28 ;  /* 0x00000028ff087424 */ /* 0x000fe400078e00ff */
[----:B------:R-:W-:Y:S02]  /*07b0*/  IMAD.MOV.U32 R12, RZ, RZ, 0x1 ;  /* 0x00000001ff0c7424 */ /* 0x000fe400078e00ff */
[----:B------:R-:W-:-:S07]  /*07c0*/  IMAD.MOV.U32 R13, RZ, RZ, RZ ;  /* 0x000000ffff0d7224 */ /* 0x000fce00078e00ff */
[----:B0-2---:R-:W-:Y:S05]  /*07d0*/  CALL.ABS.NOINC R2 ;  /* 0x0000000002007343 */ /* 0x005fea0003c00000 */
.L_x_5:
[----:B------:R-:W-:Y:S05]  /*07e0*/  BRA `(.L_x_5) ;  /* 0xfffffffc00fc7947 */ /* 0x000fea000383ffff */
.L_x_6:
[----:B------:R-:W-:-:S00]  /*07f0*/  BRA `(.L_x_6) ;  /* 0xfffffffc00fc7947 */ /* 0x000fc0000383ffff */
[----:B------:R-:W-:-:S00]  /*0800*/  NOP ;  /* 0x0000000000007918 */ /* 0x000fc00000000000 */
[----:B------:R-:W-:-:S00]  /*0810*/  NOP ;  /* 0x0000000000007918 */ /* 0x000fc00000000000 */
[----:B------:R-:W-:-:S00]  /*0820*/  NOP ;  /* 0x0000000000007918 */ /* 0x000fc00000000000 */
[----:B------:R-:W-:-:S00]  /*0830*/  NOP ;  /* 0x0000000000007918 */ /* 0x000fc00000000000 */
[----:B------:R-:W-:-:S00]  /*0840*/  NOP ;  /* 0x0000000000007918 */ /* 0x000fc00000000000 */
[----:B------:R-:W-:-:S00]  /*0850*/  NOP ;  /* 0x0000000000007918 */ /* 0x000fc00000000000 */
[----:B------:R-:W-:-:S00]  /*0860*/  NOP ;  /* 0x0000000000007918 */ /* 0x000fc00000000000 */
[----:B------:R-:W-:-:S00]  /*0870*/  NOP ;  /* 0x0000000000007918 */ /* 0x000fc00000000000 */
.L_x_7:


//--------------------- .nv.global.init           --------------------------
	.section	.nv.global.init,"aw",@progbits
.nv.global.init:
	.type		assertFunc_0,@object
	.size		assertFunc_0,(_$_str - assertFunc_0)
assertFunc_0:
        /*0000*/ 	.byte	0x75, 0x6e, 0x6b, 0x6e, 0x6f, 0x77, 0x6e, 0x00
	.type		_$_str,@object
	.size		_$_str,(assertMessage_0 - _$_str)
_$_str:
        /*0008*/ 	.byte	0x5f, 0x5f, 0x43, 0x55, 0x44, 0x41, 0x5f, 0x46, 0x54, 0x5a, 0x00
	.type		assertMessage_0,@object
	.size		assertMessage_0,(assertFile_0 - assertMessage_0)
assertMessage_0:
        /*0013*/ 	.byte	0x69, 0x6e, 0x64, 0x65, 0x78, 0x20, 0x6f, 0x75, 0x74, 0x20, 0x6f, 0x66, 0x20, 0x62, 0x6f, 0x75
        /*0023*/ 	.byte	0x6e, 0x64, 0x73, 0x3a, 0x20, 0x30, 0x20, 0x3c, 0x3d, 0x20, 0x74, 0x6d, 0x70, 0x34, 0x20, 0x3c
        /*0033*/ 	.byte	0x20, 0x31, 0x32, 0x38, 0x32, 0x35, 0x36, 0x00
	.type		assertFile_0,@object
	.size		assertFile_0,(.L_1 - assertFile_0)
assertFile_0:
        /*003b*/ 	.byte	0x2e, 0x2f, 0x6c, 0x6f, 0x63, 0x61, 0x6c, 0x5f, 0x63, 0x61, 0x63, 0x68, 0x65, 0x2f, 0x33, 0x6b
        /*004b*/ 	.byte	0x2f, 0x63, 0x33, 0x6b, 0x70, 0x33, 0x75, 0x69, 0x73, 0x6f, 0x6c, 0x71, 0x6b, 0x78, 0x70, 0x6b
        /*005b*/ 	.byte	0x70, 0x34, 0x34, 0x79, 0x78, 0x74, 0x64, 0x34, 0x6d, 0x34, 0x67, 0x6d, 0x35, 0x74, 0x76, 0x7a
        /*006b*/ 	.byte	0x66, 0x67, 0x6e, 0x62, 0x34, 0x70, 0x66, 0x7a, 0x37, 0x72, 0x33, 0x37, 0x63, 0x76, 0x37, 0x6c
        /*007b*/ 	.byte	0x6b, 0x6d, 0x77, 0x68, 0x35, 0x2e, 0x70, 0x79, 0x00
.L_1:


//--------------------- .nv.shared.triton_red_fused__to_copy_add_embedding_mean_mul_pow_rsqrt_0 --------------------------
	.section	.nv.shared.triton_red_fused__to_copy_add_embedding_mean_mul_pow_rsqrt_0,"aw",@nobits
	.sectionflags	@""
	.align	16
	.zero		1024


//--------------------- .nv.constant0.triton_red_fused__to_copy_add_embedding_mean_mul_pow_rsqrt_0 --------------------------
	.section	.nv.constant0.triton_red_fused__to_copy_add_embedding_mean_mul_pow_rsqrt_0,"a",@progbits
	.sectionflags	@""
	.align	4
.nv.constant0.triton_red_fused__to_copy_add_embedding_mean_mul_pow_rsqrt_0:
	.zero		592


//--------------------- SYMBOLS --------------------------

	.type		__assertfail,@function
